	.headerflags	@"EF_CUDA_TEXMODE_UNIFIED EF_CUDA_64BIT_ADDRESS EF_CUDA_ACCELERATORS EF_CUDA_SM90 EF_CUDA_VIRTUAL_SM(EF_CUDA_SM90)"
	.elftype	@"ET_EXEC"


//--------------------- .nv.info                  --------------------------
	.section	.nv.info,"",@"SHT_CUDA_INFO"
	.align	4


	//----- nvinfo : EIATTR_REGCOUNT
	.align		4
        /*0000*/ 	.byte	0x04, 0x2f
        /*0002*/ 	.short	(.L_1 - .L_0)
	.align		4
.L_0:
        /*0004*/ 	.word	index@(triton_poi_fused_add_15)
        /*0008*/ 	.word	0x00000012


	//----- nvinfo : EIATTR_MIN_STACK_SIZE
	.align		4
.L_1:
        /*000c*/ 	.byte	0x04, 0x12
        /*000e*/ 	.short	(.L_3 - .L_2)
	.align		4
.L_2:
        /*0010*/ 	.word	index@(triton_poi_fused_add_15)
        /*0014*/ 	.word	0x00000000


	//----- nvinfo : EIATTR_FRAME_SIZE
	.align		4
.L_3:
        /*0018*/ 	.byte	0x04, 0x11
        /*001a*/ 	.short	(.L_5 - .L_4)
	.align		4
.L_4:
        /*001c*/ 	.word	index@(triton_poi_fused_add_15)
        /*0020*/ 	.word	0x00000000


	//----- nvinfo : EIATTR_MIN_STACK_SIZE
	.align		4
.L_5:
        /*0024*/ 	.byte	0x04, 0x12
        /*0026*/ 	.short	(.L_7 - .L_6)
	.align		4
.L_6:
        /*0028*/ 	.word	index@(triton_poi_fused_add_15)
        /*002c*/ 	.word	0x00000000
.L_7:


//--------------------- .nv.info.triton_poi_fused_add_15 --------------------------
	.section	.nv.info.triton_poi_fused_add_15,"",@"SHT_CUDA_INFO"
	.sectionflags	@""
	.align	4


	//----- nvinfo : EIATTR_CUDA_API_VERSION
	.align		4
        /*0000*/ 	.byte	0x04, 0x37
        /*0002*/ 	.short	(.L_9 - .L_8)
.L_8:
        /*0004*/ 	.word	0x0000007c


	//----- nvinfo : EIATTR_KPARAM_INFO
	.align		4
.L_9:
        /*0008*/ 	.byte	0x04, 0x17
        /*000a*/ 	.short	(.L_11 - .L_10)
.L_10:
        /*000c*/ 	.word	0x00000000
        /*0010*/ 	.short	0x0003
        /*0012*/ 	.short	0x0018
        /*0014*/ 	.byte	0x00, 0xf0, 0x11, 0x00


	//----- nvinfo : EIATTR_KPARAM_INFO
	.align		4
.L_11:
        /*0018*/ 	.byte	0x04, 0x17
        /*001a*/ 	.short	(.L_13 - .L_12)
.L_12:
        /*001c*/ 	.word	0x00000000
        /*0020*/ 	.short	0x0002
        /*0022*/ 	.short	0x0010
        /*0024*/ 	.byte	0x00, 0xf4, 0x21, 0x00


	//----- nvinfo : EIATTR_KPARAM_INFO
	.align		4
.L_13:
        /*0028*/ 	.byte	0x04, 0x17
        /*002a*/ 	.short	(.L_15 - .L_14)
.L_14:
        /*002c*/ 	.word	0x00000000
        /*0030*/ 	.short	0x0001
        /*0032*/ 	.short	0x0008
        /*0034*/ 	.byte	0x00, 0xf4, 0x21, 0x00


	//----- nvinfo : EIATTR_KPARAM_INFO
	.align		4
.L_15:
        /*0038*/ 	.byte	0x04, 0x17
        /*003a*/ 	.short	(.L_17 - .L_16)
.L_16:
        /*003c*/ 	.word	0x00000000
        /*0040*/ 	.short	0x0000
        /*0042*/ 	.short	0x0000
        /*0044*/ 	.byte	0x00, 0xf4, 0x21, 0x00


	//----- nvinfo : EIATTR_SPARSE_MMA_MASK
	.align		4
.L_17:
        /*0048*/ 	.byte	0x03, 0x50
        /*004a*/ 	.short	0x0000


	//----- nvinfo : EIATTR_MAXREG_COUNT
	.align		4
        /*004c*/ 	.byte	0x03, 0x1b
        /*004e*/ 	.short	0x00ff


	//----- nvinfo : EIATTR_EXIT_INSTR_OFFSETS
	.align		4
        /*0050*/ 	.byte	0x04, 0x1c
        /*0052*/ 	.short	(.L_19 - .L_18)


	//   ....[0]....
.L_18:
        /*0054*/ 	.word	0x00000260


	//   ....[1]....
        /*0058*/ 	.word	0x00000280


	//----- nvinfo : EIATTR_REQNTID
	.align		4
.L_19:
        /*005c*/ 	.byte	0x04, 0x10
        /*005e*/ 	.short	(.L_21 - .L_20)
.L_20:
        /*0060*/ 	.word	0x00000080
        /*0064*/ 	.word	0x00000001
        /*0068*/ 	.word	0x00000001


	//----- nvinfo : EIATTR_CBANK_PARAM_SIZE
	.align		4
.L_21:
        /*006c*/ 	.byte	0x03, 0x19
        /*006e*/ 	.short	0x001c


	//----- nvinfo : EIATTR_PARAM_CBANK
	.align		4
        /*0070*/ 	.byte	0x04, 0x0a
        /*0072*/ 	.short	(.L_23 - .L_22)
	.align		4
.L_22:
        /*0074*/ 	.word	index@(.nv.constant0.triton_poi_fused_add_15)
        /*0078*/ 	.short	0x0210
        /*007a*/ 	.short	0x001c


	//----- nvinfo : EIATTR_SW_WAR
	.align		4
.L_23:
        /*007c*/ 	.byte	0x04, 0x36
        /*007e*/ 	.short	(.L_25 - .L_24)
.L_24:
        /*0080*/ 	.word	0x00000008
.L_25:


//--------------------- .nv.callgraph             --------------------------
	.section	.nv.callgraph,"",@"SHT_CUDA_CALLGRAPH"
	.align	4
	.sectionentsize	8
	.align		4
        /*0000*/ 	.word	0x00000000
	.align		4
        /*0004*/ 	.word	0xffffffff
	.align		4
        /*0008*/ 	.word	0x00000000
	.align		4
        /*000c*/ 	.word	0xfffffffe
	.align		4
        /*0010*/ 	.word	0x00000000
	.align		4
        /*0014*/ 	.word	0xfffffffd
	.align		4
        /*0018*/ 	.word	0x00000000
	.align		4
        /*001c*/ 	.word	0xfffffffc


//--------------------- .text.triton_poi_fused_add_15 --------------------------
	.section	.text.triton_poi_fused_add_15,"ax",@progbits
	.align	128
        .global         triton_poi_fused_add_15
        .type           triton_poi_fused_add_15,@function
        .size           triton_poi_fused_add_15,(.L_x_1 - triton_poi_fused_add_15)
        .other          triton_poi_fused_add_15,@"STO_CUDA_ENTRY STV_DEFAULT"
triton_poi_fused_add_15:
.text.triton_poi_fused_add_15:
[----:B------:R-:W0:Y:S02]  /*0000*/  LDC R1, c[0x0][0x28] ;  /* 0x00000a00ff017b82 */ /* 0x000e240000000800 */
[----:B------:R-:W1:Y:S01]  /*0010*/  S2R R0, SR_TID.X ;  /* 0x0000000000007919 */ /* 0x000e620000002100 */
[----:B------:R-:W2:Y:S01]  /*0020*/  LDC.64 R6, c[0x0][0x220] ;  /* 0x00008800ff067b82 */ /* 0x000ea20000000a00 */
[----:B------:R-:W-:Y:S01]  /*0030*/  ULDC.64 UR4, c[0x0][0x208] ;  /* 0x0000820000047ab9 */ /* 0x000fe20000000a00 */
[----:B------:R-:W3:Y:S06]  /*0040*/  S2R R3, SR_CTAID.X ;  /* 0x0000000000037919 */ /* 0x000eec0000002500 */
[----:B------:R-:W4:Y:S01]  /*0050*/  LDC.64 R4, c[0x0][0x218] ;  /* 0x00008600ff047b82 */ /* 0x000f220000000a00 */
[----:B-1----:R-:W-:Y:S01]  /*0060*/  IMAD.SHL.U32 R0, R0, 0x2, RZ ;  /* 0x0000000200007824 */ /* 0x002fe200078e00ff */
[----:B---3--:R-:W-:-:S04]  /*0070*/  SHF.R.S32.HI R10, RZ, 0x17, R3 ;  /* 0x00000017ff0a7819 */ /* 0x008fc80000011403 */
[----:B------:R-:W-:Y:S02]  /*0080*/  LOP3.LUT R0, R0, 0xfe, RZ, 0xc0, !PT ;  /* 0x000000fe00007812 */ /* 0x000fe400078ec0ff */
[----:B------:R-:W-:-:S03]  /*0090*/  SGXT R10, R10, 0x1 ;  /* 0x000000010a0a781a */ /* 0x000fc60000000200 */
[----:B------:R-:W-:Y:S02]  /*00a0*/  IMAD R9, R3, 0x100, R0 ;  /* 0x0000010003097824 */ /* 0x000fe400078e0200 */
[----:B------:R-:W1:Y:S03]  /*00b0*/  LDC.64 R2, c[0x0][0x210] ;  /* 0x00008400ff027b82 */ /* 0x000e660000000a00 */
[----:B------:R-:W-:Y:S02]  /*00c0*/  SHF.R.S32.HI R0, RZ, 0x1f, R9 ;  /* 0x0000001fff007819 */ /* 0x000fe40000011409 */
[-C--:B------:R-:W-:Y:S02]  /*00d0*/  LEA.HI R11, R10, R9.reuse, RZ, 0x4 ;  /* 0x000000090a0b7211 */ /* 0x080fe400078f20ff */
[----:B------:R-:W-:Y:S02]  /*00e0*/  LEA.HI R0, R0, R9, RZ, 0x2 ;  /* 0x0000000900007211 */ /* 0x000fe400078f10ff */
[----:B------:R-:W-:-:S02]  /*00f0*/  SHF.R.S32.HI R12, RZ, 0x4, R11 ;  /* 0x00000004ff0c7819 */ /* 0x000fc4000001140b */
[----:B------:R-:W-:Y:S02]  /*0100*/  SHF.R.S32.HI R8, RZ, 0x2, R0 ;  /* 0x00000002ff087819 */ /* 0x000fe40000011400 */
[----:B------:R-:W-:Y:S02]  /*0110*/  LOP3.LUT R0, R0, 0xfffffffc, RZ, 0xc0, !PT ;  /* 0xfffffffc00007812 */ /* 0x000fe400078ec0ff */
[----:B------:R-:W-:Y:S02]  /*0120*/  LEA.HI R10, R8, R8, RZ, 0x2 ;  /* 0x00000008080a7211 */ /* 0x000fe400078f10ff */
[C---:B------:R-:W-:Y:S01]  /*0130*/  ISETP.GE.AND P0, PT, R9.reuse, 0x100, PT ;  /* 0x000001000900780c */ /* 0x040fe20003f06270 */
[----:B------:R-:W-:Y:S01]  /*0140*/  IMAD.IADD R11, R9, 0x1, -R0 ;  /* 0x00000001090b7824 */ /* 0x000fe200078e0a00 */
[----:B------:R-:W-:-:S03]  /*0150*/  LOP3.LUT R13, R10, 0x3fffffc, RZ, 0xc0, !PT ;  /* 0x03fffffc0a0d7812 */ /* 0x000fc600078ec0ff */
[----:B------:R-:W-:Y:S02]  /*0160*/  IMAD R12, R12, 0x4, R11 ;  /* 0x000000040c0c7824 */ /* 0x000fe400078e020b */
[----:B------:R-:W-:Y:S02]  /*0170*/  IMAD.IADD R13, R8, 0x1, -R13 ;  /* 0x00000001080d7824 */ /* 0x000fe400078e0a0d */
[----:B--2---:R-:W-:Y:S01]  /*0180*/  IMAD.WIDE R6, R11, 0x4, R6 ;  /* 0x000000040b067825 */ /* 0x004fe200078e0206 */
[----:B------:R-:W-:-:S03]  /*0190*/  CS2R R10, SRZ ;  /* 0x00000000000a7805 */ /* 0x000fc6000001ff00 */
[----:B------:R-:W-:Y:S02]  /*01a0*/  IMAD R13, R13, 0x40, R12 ;  /* 0x000000400d0d7824 */ /* 0x000fe400078e020c */
[----:B-1----:R-:W-:-:S04]  /*01b0*/  IMAD.WIDE R2, R9, 0x4, R2 ;  /* 0x0000000409027825 */ /* 0x002fc800078e0202 */
[----:B----4-:R-:W-:Y:S01]  /*01c0*/  IMAD.WIDE R4, R13, 0x4, R4 ;  /* 0x000000040d047825 */ /* 0x010fe200078e0204 */
[----:B------:R-:W-:Y:S02]  /*01d0*/  CS2R R12, SRZ ;  /* 0x00000000000c7805 */ /* 0x000fe4000001ff00 */
[----:B------:R-:W-:Y:S02]  /*01e0*/  CS2R R8, SRZ ;  /* 0x0000000000087805 */ /* 0x000fe4000001ff00 */
[----:B------:R-:W2:Y:S04]  /*01f0*/  @!P0 LDG.E.64 R10, desc[UR4][R4.64] ;  /* 0x00000004040a8981 */ /* 0x000ea8000c1e1b00 */
[----:B------:R-:W2:Y:S04]  /*0200*/  @!P0 LDG.E.EL.64 R12, desc[UR4][R6.64] ;  /* 0x00000004060c8981 */ /* 0x000ea8000c2e1b00 */
[----:B------:R-:W3:Y:S01]  /*0210*/  @!P0 LDG.E.64 R8, desc[UR4][R2.64] ;  /* 0x0000000402088981 */ /* 0x000ee2000c1e1b00 */
[----:B--2---:R-:W-:Y:S01]  /*0220*/  FADD R15, R12, R10 ;  /* 0x0000000a0c0f7221 */ /* 0x004fe20000000000 */
[----:B------:R-:W-:-:S03]  /*0230*/  FADD R0, R13, R11 ;  /* 0x0000000b0d007221 */ /* 0x000fc60000000000 */
[----:B---3--:R-:W-:Y:S01]  /*0240*/  FADD R8, R15, R8 ;  /* 0x000000080f087221 */ /* 0x008fe20000000000 */
[----:B------:R-:W-:Y:S01]  /*0250*/  FADD R9, R0, R9 ;  /* 0x0000000900097221 */ /* 0x000fe20000000000 */
[----:B------:R-:W-:Y:S06]  /*0260*/  @P0 EXIT ;  /* 0x000000000000094d */ /* 0x000fec0003800000 */
[----:B------:R-:W-:Y:S01]  /*0270*/  STG.E.64 desc[UR4][R2.64], R8 ;  /* 0x0000000802007986 */ /* 0x000fe2000c101b04 */
[----:B------:R-:W-:Y:S05]  /*0280*/  EXIT ;  /* 0x000000000000794d */ /* 0x000fea0003800000 */
.L_x_0:
[----:B------:R-:W-:-:S00]  /*0290*/  BRA `(.L_x_0) ;  /* 0xfffffffc00fc7947 */ /* 0x000fc0000383ffff */
[----:B------:R-:W-:-:S00]  /*02a0*/  NOP ;  /* 0x0000000000007918 */ /* 0x000fc00000000000 */
        /* <DEDUP_REMOVED lines=13> */
.L_x_1:


//--------------------- .nv.constant0.triton_poi_fused_add_15 --------------------------
	.section	.nv.constant0.triton_poi_fused_add_15,"a",@progbits
	.sectionflags	@""
	.align	4
.nv.constant0.triton_poi_fused_add_15:
	.zero		556
